//
// Generated by NVIDIA NVVM Compiler
//
// Compiler Build ID: CL-36424714
// Cuda compilation tools, release 13.0, V13.0.88
// Based on NVVM 20.0.0
//

.version 9.0
.target sm_100
.address_size 64

	// .globl	_ZN3cub18CUB_300001_SM_10006detail11EmptyKernelIvEEvv
.global .align 1 .b8 _ZN41_INTERNAL_4858fe9a_4_k_cu_4b90009c_2046824cuda3std3__45__cpo5beginE[1];
.global .align 1 .b8 _ZN41_INTERNAL_4858fe9a_4_k_cu_4b90009c_2046824cuda3std3__45__cpo3endE[1];
.global .align 1 .b8 _ZN41_INTERNAL_4858fe9a_4_k_cu_4b90009c_2046824cuda3std3__45__cpo6cbeginE[1];
.global .align 1 .b8 _ZN41_INTERNAL_4858fe9a_4_k_cu_4b90009c_2046824cuda3std3__45__cpo4cendE[1];
.global .align 1 .b8 _ZN41_INTERNAL_4858fe9a_4_k_cu_4b90009c_2046824cuda3std3__45__cpo6rbeginE[1];
.global .align 1 .b8 _ZN41_INTERNAL_4858fe9a_4_k_cu_4b90009c_2046824cuda3std3__45__cpo4rendE[1];
.global .align 1 .b8 _ZN41_INTERNAL_4858fe9a_4_k_cu_4b90009c_2046824cuda3std3__45__cpo7crbeginE[1];
.global .align 1 .b8 _ZN41_INTERNAL_4858fe9a_4_k_cu_4b90009c_2046824cuda3std3__45__cpo5crendE[1];
.global .align 1 .b8 _ZN41_INTERNAL_4858fe9a_4_k_cu_4b90009c_2046824cuda3std3__443_GLOBAL__N__4858fe9a_4_k_cu_4b90009c_2046826ignoreE[1];
.global .align 1 .b8 _ZN41_INTERNAL_4858fe9a_4_k_cu_4b90009c_2046824cuda3std3__419piecewise_constructE[1];
.global .align 1 .b8 _ZN41_INTERNAL_4858fe9a_4_k_cu_4b90009c_2046824cuda3std3__48in_placeE[1];
.global .align 1 .b8 _ZN41_INTERNAL_4858fe9a_4_k_cu_4b90009c_2046824cuda3std3__420unreachable_sentinelE[1];
.global .align 1 .b8 _ZN41_INTERNAL_4858fe9a_4_k_cu_4b90009c_2046824cuda3std3__47nulloptE[1];
.global .align 1 .b8 _ZN41_INTERNAL_4858fe9a_4_k_cu_4b90009c_2046824cuda3std3__48unexpectE[1];
.global .align 1 .b8 _ZN41_INTERNAL_4858fe9a_4_k_cu_4b90009c_2046824cuda3std6ranges3__45__cpo4swapE[1];
.global .align 1 .b8 _ZN41_INTERNAL_4858fe9a_4_k_cu_4b90009c_2046824cuda3std6ranges3__45__cpo9iter_moveE[1];
.global .align 1 .b8 _ZN41_INTERNAL_4858fe9a_4_k_cu_4b90009c_2046824cuda3std6ranges3__45__cpo5beginE[1];
.global .align 1 .b8 _ZN41_INTERNAL_4858fe9a_4_k_cu_4b90009c_2046824cuda3std6ranges3__45__cpo3endE[1];
.global .align 1 .b8 _ZN41_INTERNAL_4858fe9a_4_k_cu_4b90009c_2046824cuda3std6ranges3__45__cpo6cbeginE[1];
.global .align 1 .b8 _ZN41_INTERNAL_4858fe9a_4_k_cu_4b90009c_2046824cuda3std6ranges3__45__cpo4cendE[1];
.global .align 1 .b8 _ZN41_INTERNAL_4858fe9a_4_k_cu_4b90009c_2046824cuda3std6ranges3__45__cpo7advanceE[1];
.global .align 1 .b8 _ZN41_INTERNAL_4858fe9a_4_k_cu_4b90009c_2046824cuda3std6ranges3__45__cpo9iter_swapE[1];
.global .align 1 .b8 _ZN41_INTERNAL_4858fe9a_4_k_cu_4b90009c_2046824cuda3std6ranges3__45__cpo4nextE[1];
.global .align 1 .b8 _ZN41_INTERNAL_4858fe9a_4_k_cu_4b90009c_2046824cuda3std6ranges3__45__cpo4prevE[1];
.global .align 1 .b8 _ZN41_INTERNAL_4858fe9a_4_k_cu_4b90009c_2046824cuda3std6ranges3__45__cpo4dataE[1];
.global .align 1 .b8 _ZN41_INTERNAL_4858fe9a_4_k_cu_4b90009c_2046824cuda3std6ranges3__45__cpo5cdataE[1];
.global .align 1 .b8 _ZN41_INTERNAL_4858fe9a_4_k_cu_4b90009c_2046824cuda3std6ranges3__45__cpo4sizeE[1];
.global .align 1 .b8 _ZN41_INTERNAL_4858fe9a_4_k_cu_4b90009c_2046824cuda3std6ranges3__45__cpo5ssizeE[1];
.global .align 1 .b8 _ZN41_INTERNAL_4858fe9a_4_k_cu_4b90009c_2046824cuda3std6ranges3__45__cpo8distanceE[1];
.global .align 1 .b8 _ZN41_INTERNAL_4858fe9a_4_k_cu_4b90009c_2046826thrust24THRUST_300001_SM_1000_NS6system6detail10sequential3seqE[1];
.global .align 1 .b8 _ZN41_INTERNAL_4858fe9a_4_k_cu_4b90009c_2046826thrust24THRUST_300001_SM_1000_NS12placeholders2_1E[1];
.global .align 1 .b8 _ZN41_INTERNAL_4858fe9a_4_k_cu_4b90009c_2046826thrust24THRUST_300001_SM_1000_NS12placeholders2_2E[1];
.global .align 1 .b8 _ZN41_INTERNAL_4858fe9a_4_k_cu_4b90009c_2046826thrust24THRUST_300001_SM_1000_NS12placeholders2_3E[1];
.global .align 1 .b8 _ZN41_INTERNAL_4858fe9a_4_k_cu_4b90009c_2046826thrust24THRUST_300001_SM_1000_NS12placeholders2_4E[1];
.global .align 1 .b8 _ZN41_INTERNAL_4858fe9a_4_k_cu_4b90009c_2046826thrust24THRUST_300001_SM_1000_NS12placeholders2_5E[1];
.global .align 1 .b8 _ZN41_INTERNAL_4858fe9a_4_k_cu_4b90009c_2046826thrust24THRUST_300001_SM_1000_NS12placeholders2_6E[1];
.global .align 1 .b8 _ZN41_INTERNAL_4858fe9a_4_k_cu_4b90009c_2046826thrust24THRUST_300001_SM_1000_NS12placeholders2_7E[1];
.global .align 1 .b8 _ZN41_INTERNAL_4858fe9a_4_k_cu_4b90009c_2046826thrust24THRUST_300001_SM_1000_NS12placeholders2_8E[1];
.global .align 1 .b8 _ZN41_INTERNAL_4858fe9a_4_k_cu_4b90009c_2046826thrust24THRUST_300001_SM_1000_NS12placeholders2_9E[1];
.global .align 1 .b8 _ZN41_INTERNAL_4858fe9a_4_k_cu_4b90009c_2046826thrust24THRUST_300001_SM_1000_NS12placeholders3_10E[1];

.visible .entry _ZN3cub18CUB_300001_SM_10006detail11EmptyKernelIvEEvv()
{


	ret;

}


// ===== COMPILED SASS (sm_100) =====

	.target	sm_100

	.elftype	@"ET_EXEC"


//--------------------- .note.nv.tkinfo           --------------------------
	.section	.note.nv.tkinfo,"",@"SHT_NOTE"
	.sectionflags	@"SHF_NOTE_NV_TKINFO"
	.tkinfo
        /*0018*/ 	.word	0x00000002
        /*0030*/ 	.string	""
        /*0030*/ 	.string	"ptxas"
        /*0030*/ 	.string	"Cuda compilation tools, release 13.0, V13.0.88"
        /*0030*/ 	.string	"Build cuda_13.0.r13.0/compiler.36424714_0"
        /*0030*/ 	.string	"-arch sm_100 -m 64 "



//--------------------- .note.nv.cuinfo           --------------------------
	.section	.note.nv.cuinfo,"",@"SHT_NOTE"
	.sectionflags	@"SHF_NOTE_NV_CUINFO"
        /*0018*/ 	.short	0x0002
        /*001a*/ 	.short	0x0064
        /*001c*/ 	.short	0x0082
	.zero		2


//--------------------- .nv.info                  --------------------------
	.section	.nv.info,"",@"SHT_CUDA_INFO"
	.align	4


	//----- nvinfo : EIATTR_REGCOUNT
	.align		4
        /*0000*/ 	.byte	0x04, 0x2f
        /*0002*/ 	.short	(.L_41 - .L_40)
	.align		4
.L_40:
        /*0004*/ 	.word	index@(_ZN3cub18CUB_300001_SM_10006detail11EmptyKernelIvEEvv)
        /*0008*/ 	.word	0x00000004


	//----- nvinfo : EIATTR_FRAME_SIZE
	.align		4
.L_41:
        /*000c*/ 	.byte	0x04, 0x11
        /*000e*/ 	.short	(.L_43 - .L_42)
	.align		4
.L_42:
        /*0010*/ 	.word	index@(_ZN3cub18CUB_300001_SM_10006detail11EmptyKernelIvEEvv)
        /*0014*/ 	.word	0x00000000


	//----- nvinfo : EIATTR_MIN_STACK_SIZE
	.align		4
.L_43:
        /*0018*/ 	.byte	0x04, 0x12
        /*001a*/ 	.short	(.L_45 - .L_44)
	.align		4
.L_44:
        /*001c*/ 	.word	index@(_ZN3cub18CUB_300001_SM_10006detail11EmptyKernelIvEEvv)
        /*0020*/ 	.word	0x00000000
.L_45:


//--------------------- .nv.compat                --------------------------
	.section	.nv.compat,"",@"SHT_CUDA_COMPAT_INFO"
	.align	4
        /*0000*/ 	.byte	0x02, 0x09, 0x00, 0x00, 0x02, 0x02, 0x01, 0x00, 0x02, 0x05, 0x05, 0x00, 0x03, 0x07, 0x01, 0x01
        /*0010*/ 	.byte	0x02, 0x03, 0x00, 0x00, 0x02, 0x06, 0x01, 0x00, 0x04, 0x0b, 0x08, 0x00, 0x09, 0x00, 0x00, 0x00
        /*0020*/ 	.byte	0x00, 0x00, 0x00, 0x00


//--------------------- .nv.info._ZN3cub18CUB_300001_SM_10006detail11EmptyKernelIvEEvv --------------------------
	.section	.nv.info._ZN3cub18CUB_300001_SM_10006detail11EmptyKernelIvEEvv,"",@"SHT_CUDA_INFO"
	.sectionflags	@""
	.align	4


	//----- nvinfo : EIATTR_CUDA_API_VERSION
	.align		4
        /*0000*/ 	.byte	0x04, 0x37
        /*0002*/ 	.short	(.L_47 - .L_46)
.L_46:
        /*0004*/ 	.word	0x00000082


	//----- nvinfo : EIATTR_SPARSE_MMA_MASK
	.align		4
.L_47:
        /*0008*/ 	.byte	0x03, 0x50
        /*000a*/ 	.short	0x0000


	//----- nvinfo : EIATTR_MAXREG_COUNT
	.align		4
        /*000c*/ 	.byte	0x03, 0x1b
        /*000e*/ 	.short	0x00ff


	//----- nvinfo : EIATTR_MERCURY_ISA_VERSION
	.align		4
        /*0010*/ 	.byte	0x03, 0x5f
        /*0012*/ 	.short	0x0101


	//----- nvinfo : EIATTR_VRC_CTA_INIT_COUNT
	.align		4
        /*0014*/ 	.byte	0x02, 0x4a
	.zero		1
	.zero		1


	//----- nvinfo : EIATTR_EXIT_INSTR_OFFSETS
	.align		4
        /*0018*/ 	.byte	0x04, 0x1c
        /*001a*/ 	.short	(.L_49 - .L_48)


	//   ....[0]....
.L_48:
        /*001c*/ 	.word	0x00000010


	//----- nvinfo : EIATTR_SW_WAR
	.align		4
.L_49:
        /*0020*/ 	.byte	0x04, 0x36
        /*0022*/ 	.short	(.L_51 - .L_50)
.L_50:
        /*0024*/ 	.word	0x00000008
.L_51:


//--------------------- .nv.callgraph             --------------------------
	.section	.nv.callgraph,"",@"SHT_CUDA_CALLGRAPH"
	.align	4
	.sectionentsize	8
	.align		4
        /*0000*/ 	.word	0x00000000
	.align		4
        /*0004*/ 	.word	0xffffffff
	.align		4
        /*0008*/ 	.word	0x00000000
	.align		4
        /*000c*/ 	.word	0xfffffffe
	.align		4
        /*0010*/ 	.word	0x00000000
	.align		4
        /*0014*/ 	.word	0xfffffffd
	.align		4
        /*0018*/ 	.word	0x00000000
	.align		4
        /*001c*/ 	.word	0xfffffffc


//--------------------- .nv.constant4             --------------------------
	.section	.nv.constant4,"a",@progbits
	.align	8
	.align		8
.nv.constant4:
        /*0000*/ 	.dword	_ZN41_INTERNAL_4858fe9a_4_k_cu_4b90009c_2050594cuda3std3__45__cpo5beginE
	.align		8
        /*0008*/ 	.dword	_ZN41_INTERNAL_4858fe9a_4_k_cu_4b90009c_2050594cuda3std3__45__cpo3endE
	.align		8
        /*0010*/ 	.dword	_ZN41_INTERNAL_4858fe9a_4_k_cu_4b90009c_2050594cuda3std3__45__cpo6cbeginE
	.align		8
        /*0018*/ 	.dword	_ZN41_INTERNAL_4858fe9a_4_k_cu_4b90009c_2050594cuda3std3__45__cpo4cendE
	.align		8
        /*0020*/ 	.dword	_ZN41_INTERNAL_4858fe9a_4_k_cu_4b90009c_2050594cuda3std3__45__cpo6rbeginE
	.align		8
        /*0028*/ 	.dword	_ZN41_INTERNAL_4858fe9a_4_k_cu_4b90009c_2050594cuda3std3__45__cpo4rendE
	.align		8
        /*0030*/ 	.dword	_ZN41_INTERNAL_4858fe9a_4_k_cu_4b90009c_2050594cuda3std3__45__cpo7crbeginE
	.align		8
        /*0038*/ 	.dword	_ZN41_INTERNAL_4858fe9a_4_k_cu_4b90009c_2050594cuda3std3__45__cpo5crendE
	.align		8
        /*0040*/ 	.dword	_ZN41_INTERNAL_4858fe9a_4_k_cu_4b90009c_2050594cuda3std3__443_GLOBAL__N__4858fe9a_4_k_cu_4b90009c_2050596ignoreE
	.align		8
        /*0048*/ 	.dword	_ZN41_INTERNAL_4858fe9a_4_k_cu_4b90009c_2050594cuda3std3__419piecewise_constructE
	.align		8
        /*0050*/ 	.dword	_ZN41_INTERNAL_4858fe9a_4_k_cu_4b90009c_2050594cuda3std3__48in_placeE
	.align		8
        /*0058*/ 	.dword	_ZN41_INTERNAL_4858fe9a_4_k_cu_4b90009c_2050594cuda3std3__420unreachable_sentinelE
	.align		8
        /*0060*/ 	.dword	_ZN41_INTERNAL_4858fe9a_4_k_cu_4b90009c_2050594cuda3std3__47nulloptE
	.align		8
        /*0068*/ 	.dword	_ZN41_INTERNAL_4858fe9a_4_k_cu_4b90009c_2050594cuda3std3__48unexpectE
	.align		8
        /*0070*/ 	.dword	_ZN41_INTERNAL_4858fe9a_4_k_cu_4b90009c_2050594cuda3std6ranges3__45__cpo4swapE
	.align		8
        /*0078*/ 	.dword	_ZN41_INTERNAL_4858fe9a_4_k_cu_4b90009c_2050594cuda3std6ranges3__45__cpo9iter_moveE
	.align		8
        /*0080*/ 	.dword	_ZN41_INTERNAL_4858fe9a_4_k_cu_4b90009c_2050594cuda3std6ranges3__45__cpo5beginE
	.align		8
        /*0088*/ 	.dword	_ZN41_INTERNAL_4858fe9a_4_k_cu_4b90009c_2050594cuda3std6ranges3__45__cpo3endE
	.align		8
        /*0090*/ 	.dword	_ZN41_INTERNAL_4858fe9a_4_k_cu_4b90009c_2050594cuda3std6ranges3__45__cpo6cbeginE
	.align		8
        /*0098*/ 	.dword	_ZN41_INTERNAL_4858fe9a_4_k_cu_4b90009c_2050594cuda3std6ranges3__45__cpo4cendE
	.align		8
        /*00a0*/ 	.dword	_ZN41_INTERNAL_4858fe9a_4_k_cu_4b90009c_2050594cuda3std6ranges3__45__cpo7advanceE
	.align		8
        /*00a8*/ 	.dword	_ZN41_INTERNAL_4858fe9a_4_k_cu_4b90009c_2050594cuda3std6ranges3__45__cpo9iter_swapE
	.align		8
        /*00b0*/ 	.dword	_ZN41_INTERNAL_4858fe9a_4_k_cu_4b90009c_2050594cuda3std6ranges3__45__cpo4nextE
	.align		8
        /*00b8*/ 	.dword	_ZN41_INTERNAL_4858fe9a_4_k_cu_4b90009c_2050594cuda3std6ranges3__45__cpo4prevE
	.align		8
        /*00c0*/ 	.dword	_ZN41_INTERNAL_4858fe9a_4_k_cu_4b90009c_2050594cuda3std6ranges3__45__cpo4dataE
	.align		8
        /*00c8*/ 	.dword	_ZN41_INTERNAL_4858fe9a_4_k_cu_4b90009c_2050594cuda3std6ranges3__45__cpo5cdataE
	.align		8
        /*00d0*/ 	.dword	_ZN41_INTERNAL_4858fe9a_4_k_cu_4b90009c_2050594cuda3std6ranges3__45__cpo4sizeE
	.align		8
        /*00d8*/ 	.dword	_ZN41_INTERNAL_4858fe9a_4_k_cu_4b90009c_2050594cuda3std6ranges3__45__cpo5ssizeE
	.align		8
        /*00e0*/ 	.dword	_ZN41_INTERNAL_4858fe9a_4_k_cu_4b90009c_2050594cuda3std6ranges3__45__cpo8distanceE
	.align		8
        /*00e8*/ 	.dword	_ZN41_INTERNAL_4858fe9a_4_k_cu_4b90009c_2050596thrust24THRUST_300001_SM_1000_NS6system6detail10sequential3seqE
	.align		8
        /*00f0*/ 	.dword	_ZN41_INTERNAL_4858fe9a_4_k_cu_4b90009c_2050596thrust24THRUST_300001_SM_1000_NS12placeholders2_1E
	.align		8
        /*00f8*/ 	.dword	_ZN41_INTERNAL_4858fe9a_4_k_cu_4b90009c_2050596thrust24THRUST_300001_SM_1000_NS12placeholders2_2E
	.align		8
        /*0100*/ 	.dword	_ZN41_INTERNAL_4858fe9a_4_k_cu_4b90009c_2050596thrust24THRUST_300001_SM_1000_NS12placeholders2_3E
	.align		8
        /*0108*/ 	.dword	_ZN41_INTERNAL_4858fe9a_4_k_cu_4b90009c_2050596thrust24THRUST_300001_SM_1000_NS12placeholders2_4E
	.align		8
        /*0110*/ 	.dword	_ZN41_INTERNAL_4858fe9a_4_k_cu_4b90009c_2050596thrust24THRUST_300001_SM_1000_NS12placeholders2_5E
	.align		8
        /*0118*/ 	.dword	_ZN41_INTERNAL_4858fe9a_4_k_cu_4b90009c_2050596thrust24THRUST_300001_SM_1000_NS12placeholders2_6E
	.align		8
        /*0120*/ 	.dword	_ZN41_INTERNAL_4858fe9a_4_k_cu_4b90009c_2050596thrust24THRUST_300001_SM_1000_NS12placeholders2_7E
	.align		8
        /*0128*/ 	.dword	_ZN41_INTERNAL_4858fe9a_4_k_cu_4b90009c_2050596thrust24THRUST_300001_SM_1000_NS12placeholders2_8E
	.align		8
        /*0130*/ 	.dword	_ZN41_INTERNAL_4858fe9a_4_k_cu_4b90009c_2050596thrust24THRUST_300001_SM_1000_NS12placeholders2_9E
	.align		8
        /*0138*/ 	.dword	_ZN41_INTERNAL_4858fe9a_4_k_cu_4b90009c_2050596thrust24THRUST_300001_SM_1000_NS12placeholders3_10E


//--------------------- .text._ZN3cub18CUB_300001_SM_10006detail11EmptyKernelIvEEvv --------------------------
	.section	.text._ZN3cub18CUB_300001_SM_10006detail11EmptyKernelIvEEvv,"ax",@progbits
	.align	128
        .global         _ZN3cub18CUB_300001_SM_10006detail11EmptyKernelIvEEvv
        .type           _ZN3cub18CUB_300001_SM_10006detail11EmptyKernelIvEEvv,@function
        .size           _ZN3cub18CUB_300001_SM_10006detail11EmptyKernelIvEEvv,(.L_x_1 - _ZN3cub18CUB_300001_SM_10006detail11EmptyKernelIvEEvv)
        .other          _ZN3cub18CUB_300001_SM_10006detail11EmptyKernelIvEEvv,@"STO_CUDA_ENTRY STV_DEFAULT"
_ZN3cub18CUB_300001_SM_10006detail11EmptyKernelIvEEvv:
.text._ZN3cub18CUB_300001_SM_10006detail11EmptyKernelIvEEvv:
[----:B------:R-:W-:Y:S01]  /*0000*/  LDC R1, c[0x0][0x37c] ;  /* 0x0000df00ff017b82 */ /* 0x000fe20000000800 */
[----:B------:R-:W-:Y:S05]  /*0010*/  EXIT ;  /* 0x000000000000794d */ /* 0x000fea0003800000 */
.L_x_0:
[----:B------:R-:W-:-:S00]  /*0020*/  BRA `(.L_x_0) ;  /* 0xfffffffc00fc7947 */ /* 0x000fc0000383ffff */
[----:B------:R-:W-:-:S00]  /*0030*/  NOP ;  /* 0x0000000000007918 */ /* 0x000fc00000000000 */
        /* <DEDUP_REMOVED lines=12> */
.L_x_1:


//--------------------- .nv.shared.reserved.0     --------------------------
	.section	.nv.shared.reserved.0,"aw",@nobits
	.weak		__nv_reservedSMEM_offset_0_alias
	.size		__nv_reservedSMEM_offset_0_alias, 0, 64
	.other		__nv_reservedSMEM_offset_0_alias,@"STO_CUDA_RESERVED_SHARED STV_DEFAULT"
__nv_reservedSMEM_offset_0_alias:
	.zero		0
	.zero		64


//--------------------- .nv.global                --------------------------
	.section	.nv.global,"aw",@nobits
.nv.global:
	.type		_ZN41_INTERNAL_4858fe9a_4_k_cu_4b90009c_2050596thrust24THRUST_300001_SM_1000_NS12placeholders2_5E,@object
	.size		_ZN41_INTERNAL_4858fe9a_4_k_cu_4b90009c_2050596thrust24THRUST_300001_SM_1000_NS12placeholders2_5E,(_ZN41_INTERNAL_4858fe9a_4_k_cu_4b90009c_2050594cuda3std3__45__cpo6cbeginE - _ZN41_INTERNAL_4858fe9a_4_k_cu_4b90009c_2050596thrust24THRUST_300001_SM_1000_NS12placeholders2_5E)
_ZN41_INTERNAL_4858fe9a_4_k_cu_4b90009c_2050596thrust24THRUST_300001_SM_1000_NS12placeholders2_5E:
	.zero		1
	.type		_ZN41_INTERNAL_4858fe9a_4_k_cu_4b90009c_2050594cuda3std3__45__cpo6cbeginE,@object
	.size		_ZN41_INTERNAL_4858fe9a_4_k_cu_4b90009c_2050594cuda3std3__45__cpo6cbeginE,(_ZN41_INTERNAL_4858fe9a_4_k_cu_4b90009c_2050594cuda3std6ranges3__45__cpo6cbeginE - _ZN41_INTERNAL_4858fe9a_4_k_cu_4b90009c_2050594cuda3std3__45__cpo6cbeginE)
_ZN41_INTERNAL_4858fe9a_4_k_cu_4b90009c_2050594cuda3std3__45__cpo6cbeginE:
	.zero		1
	.type		_ZN41_INTERNAL_4858fe9a_4_k_cu_4b90009c_2050594cuda3std6ranges3__45__cpo6cbeginE,@object
	.size		_ZN41_INTERNAL_4858fe9a_4_k_cu_4b90009c_2050594cuda3std6ranges3__45__cpo6cbeginE,(_ZN41_INTERNAL_4858fe9a_4_k_cu_4b90009c_2050594cuda3std3__48in_placeE - _ZN41_INTERNAL_4858fe9a_4_k_cu_4b90009c_2050594cuda3std6ranges3__45__cpo6cbeginE)
_ZN41_INTERNAL_4858fe9a_4_k_cu_4b90009c_2050594cuda3std6ranges3__45__cpo6cbeginE:
	.zero		1
	.type		_ZN41_INTERNAL_4858fe9a_4_k_cu_4b90009c_2050594cuda3std3__48in_placeE,@object
	.size		_ZN41_INTERNAL_4858fe9a_4_k_cu_4b90009c_2050594cuda3std3__48in_placeE,(_ZN41_INTERNAL_4858fe9a_4_k_cu_4b90009c_2050594cuda3std6ranges3__45__cpo4sizeE - _ZN41_INTERNAL_4858fe9a_4_k_cu_4b90009c_2050594cuda3std3__48in_placeE)
_ZN41_INTERNAL_4858fe9a_4_k_cu_4b90009c_2050594cuda3std3__48in_placeE:
	.zero		1
	.type		_ZN41_INTERNAL_4858fe9a_4_k_cu_4b90009c_2050594cuda3std6ranges3__45__cpo4sizeE,@object
	.size		_ZN41_INTERNAL_4858fe9a_4_k_cu_4b90009c_2050594cuda3std6ranges3__45__cpo4sizeE,(_ZN41_INTERNAL_4858fe9a_4_k_cu_4b90009c_2050596thrust24THRUST_300001_SM_1000_NS12placeholders2_9E - _ZN41_INTERNAL_4858fe9a_4_k_cu_4b90009c_2050594cuda3std6ranges3__45__cpo4sizeE)
_ZN41_INTERNAL_4858fe9a_4_k_cu_4b90009c_2050594cuda3std6ranges3__45__cpo4sizeE:
	.zero		1
	.type		_ZN41_INTERNAL_4858fe9a_4_k_cu_4b90009c_2050596thrust24THRUST_300001_SM_1000_NS12placeholders2_9E,@object
	.size		_ZN41_INTERNAL_4858fe9a_4_k_cu_4b90009c_2050596thrust24THRUST_300001_SM_1000_NS12placeholders2_9E,(_ZN41_INTERNAL_4858fe9a_4_k_cu_4b90009c_2050594cuda3std3__45__cpo7crbeginE - _ZN41_INTERNAL_4858fe9a_4_k_cu_4b90009c_2050596thrust24THRUST_300001_SM_1000_NS12placeholders2_9E)
_ZN41_INTERNAL_4858fe9a_4_k_cu_4b90009c_2050596thrust24THRUST_300001_SM_1000_NS12placeholders2_9E:
	.zero		1
	.type		_ZN41_INTERNAL_4858fe9a_4_k_cu_4b90009c_2050594cuda3std3__45__cpo7crbeginE,@object
	.size		_ZN41_INTERNAL_4858fe9a_4_k_cu_4b90009c_2050594cuda3std3__45__cpo7crbeginE,(_ZN41_INTERNAL_4858fe9a_4_k_cu_4b90009c_2050594cuda3std6ranges3__45__cpo4nextE - _ZN41_INTERNAL_4858fe9a_4_k_cu_4b90009c_2050594cuda3std3__45__cpo7crbeginE)
_ZN41_INTERNAL_4858fe9a_4_k_cu_4b90009c_2050594cuda3std3__45__cpo7crbeginE:
	.zero		1
	.type		_ZN41_INTERNAL_4858fe9a_4_k_cu_4b90009c_2050594cuda3std6ranges3__45__cpo4nextE,@object
	.size		_ZN41_INTERNAL_4858fe9a_4_k_cu_4b90009c_2050594cuda3std6ranges3__45__cpo4nextE,(_ZN41_INTERNAL_4858fe9a_4_k_cu_4b90009c_2050594cuda3std6ranges3__45__cpo4swapE - _ZN41_INTERNAL_4858fe9a_4_k_cu_4b90009c_2050594cuda3std6ranges3__45__cpo4nextE)
_ZN41_INTERNAL_4858fe9a_4_k_cu_4b90009c_2050594cuda3std6ranges3__45__cpo4nextE:
	.zero		1
	.type		_ZN41_INTERNAL_4858fe9a_4_k_cu_4b90009c_2050594cuda3std6ranges3__45__cpo4swapE,@object
	.size		_ZN41_INTERNAL_4858fe9a_4_k_cu_4b90009c_2050594cuda3std6ranges3__45__cpo4swapE,(_ZN41_INTERNAL_4858fe9a_4_k_cu_4b90009c_2050596thrust24THRUST_300001_SM_1000_NS12placeholders2_1E - _ZN41_INTERNAL_4858fe9a_4_k_cu_4b90009c_2050594cuda3std6ranges3__45__cpo4swapE)
_ZN41_INTERNAL_4858fe9a_4_k_cu_4b90009c_2050594cuda3std6ranges3__45__cpo4swapE:
	.zero		1
	.type		_ZN41_INTERNAL_4858fe9a_4_k_cu_4b90009c_2050596thrust24THRUST_300001_SM_1000_NS12placeholders2_1E,@object
	.size		_ZN41_INTERNAL_4858fe9a_4_k_cu_4b90009c_2050596thrust24THRUST_300001_SM_1000_NS12placeholders2_1E,(_ZN41_INTERNAL_4858fe9a_4_k_cu_4b90009c_2050596thrust24THRUST_300001_SM_1000_NS12placeholders2_3E - _ZN41_INTERNAL_4858fe9a_4_k_cu_4b90009c_2050596thrust24THRUST_300001_SM_1000_NS12placeholders2_1E)
_ZN41_INTERNAL_4858fe9a_4_k_cu_4b90009c_2050596thrust24THRUST_300001_SM_1000_NS12placeholders2_1E:
	.zero		1
	.type		_ZN41_INTERNAL_4858fe9a_4_k_cu_4b90009c_2050596thrust24THRUST_300001_SM_1000_NS12placeholders2_3E,@object
	.size		_ZN41_INTERNAL_4858fe9a_4_k_cu_4b90009c_2050596thrust24THRUST_300001_SM_1000_NS12placeholders2_3E,(_ZN41_INTERNAL_4858fe9a_4_k_cu_4b90009c_2050594cuda3std3__45__cpo5beginE - _ZN41_INTERNAL_4858fe9a_4_k_cu_4b90009c_2050596thrust24THRUST_300001_SM_1000_NS12placeholders2_3E)
_ZN41_INTERNAL_4858fe9a_4_k_cu_4b90009c_2050596thrust24THRUST_300001_SM_1000_NS12placeholders2_3E:
	.zero		1
	.type		_ZN41_INTERNAL_4858fe9a_4_k_cu_4b90009c_2050594cuda3std3__45__cpo5beginE,@object
	.size		_ZN41_INTERNAL_4858fe9a_4_k_cu_4b90009c_2050594cuda3std3__45__cpo5beginE,(_ZN41_INTERNAL_4858fe9a_4_k_cu_4b90009c_2050594cuda3std6ranges3__45__cpo5beginE - _ZN41_INTERNAL_4858fe9a_4_k_cu_4b90009c_2050594cuda3std3__45__cpo5beginE)
_ZN41_INTERNAL_4858fe9a_4_k_cu_4b90009c_2050594cuda3std3__45__cpo5beginE:
	.zero		1
	.type		_ZN41_INTERNAL_4858fe9a_4_k_cu_4b90009c_2050594cuda3std6ranges3__45__cpo5beginE,@object
	.size		_ZN41_INTERNAL_4858fe9a_4_k_cu_4b90009c_2050594cuda3std6ranges3__45__cpo5beginE,(_ZN41_INTERNAL_4858fe9a_4_k_cu_4b90009c_2050594cuda3std3__443_GLOBAL__N__4858fe9a_4_k_cu_4b90009c_2050596ignoreE - _ZN41_INTERNAL_4858fe9a_4_k_cu_4b90009c_2050594cuda3std6ranges3__45__cpo5beginE)
_ZN41_INTERNAL_4858fe9a_4_k_cu_4b90009c_2050594cuda3std6ranges3__45__cpo5beginE:
	.zero		1
	.type		_ZN41_INTERNAL_4858fe9a_4_k_cu_4b90009c_2050594cuda3std3__443_GLOBAL__N__4858fe9a_4_k_cu_4b90009c_2050596ignoreE,@object
	.size		_ZN41_INTERNAL_4858fe9a_4_k_cu_4b90009c_2050594cuda3std3__443_GLOBAL__N__4858fe9a_4_k_cu_4b90009c_2050596ignoreE,(_ZN41_INTERNAL_4858fe9a_4_k_cu_4b90009c_2050594cuda3std6ranges3__45__cpo4dataE - _ZN41_INTERNAL_4858fe9a_4_k_cu_4b90009c_2050594cuda3std3__443_GLOBAL__N__4858fe9a_4_k_cu_4b90009c_2050596ignoreE)
_ZN41_INTERNAL_4858fe9a_4_k_cu_4b90009c_2050594cuda3std3__443_GLOBAL__N__4858fe9a_4_k_cu_4b90009c_2050596ignoreE:
	.zero		1
	.type		_ZN41_INTERNAL_4858fe9a_4_k_cu_4b90009c_2050594cuda3std6ranges3__45__cpo4dataE,@object
	.size		_ZN41_INTERNAL_4858fe9a_4_k_cu_4b90009c_2050594cuda3std6ranges3__45__cpo4dataE,(_ZN41_INTERNAL_4858fe9a_4_k_cu_4b90009c_2050596thrust24THRUST_300001_SM_1000_NS12placeholders2_7E - _ZN41_INTERNAL_4858fe9a_4_k_cu_4b90009c_2050594cuda3std6ranges3__45__cpo4dataE)
_ZN41_INTERNAL_4858fe9a_4_k_cu_4b90009c_2050594cuda3std6ranges3__45__cpo4dataE:
	.zero		1
	.type		_ZN41_INTERNAL_4858fe9a_4_k_cu_4b90009c_2050596thrust24THRUST_300001_SM_1000_NS12placeholders2_7E,@object
	.size		_ZN41_INTERNAL_4858fe9a_4_k_cu_4b90009c_2050596thrust24THRUST_300001_SM_1000_NS12placeholders2_7E,(_ZN41_INTERNAL_4858fe9a_4_k_cu_4b90009c_2050594cuda3std3__45__cpo6rbeginE - _ZN41_INTERNAL_4858fe9a_4_k_cu_4b90009c_2050596thrust24THRUST_300001_SM_1000_NS12placeholders2_7E)
_ZN41_INTERNAL_4858fe9a_4_k_cu_4b90009c_2050596thrust24THRUST_300001_SM_1000_NS12placeholders2_7E:
	.zero		1
	.type		_ZN41_INTERNAL_4858fe9a_4_k_cu_4b90009c_2050594cuda3std3__45__cpo6rbeginE,@object
	.size		_ZN41_INTERNAL_4858fe9a_4_k_cu_4b90009c_2050594cuda3std3__45__cpo6rbeginE,(_ZN41_INTERNAL_4858fe9a_4_k_cu_4b90009c_2050594cuda3std6ranges3__45__cpo7advanceE - _ZN41_INTERNAL_4858fe9a_4_k_cu_4b90009c_2050594cuda3std3__45__cpo6rbeginE)
_ZN41_INTERNAL_4858fe9a_4_k_cu_4b90009c_2050594cuda3std3__45__cpo6rbeginE:
	.zero		1
	.type		_ZN41_INTERNAL_4858fe9a_4_k_cu_4b90009c_2050594cuda3std6ranges3__45__cpo7advanceE,@object
	.size		_ZN41_INTERNAL_4858fe9a_4_k_cu_4b90009c_2050594cuda3std6ranges3__45__cpo7advanceE,(_ZN41_INTERNAL_4858fe9a_4_k_cu_4b90009c_2050594cuda3std3__47nulloptE - _ZN41_INTERNAL_4858fe9a_4_k_cu_4b90009c_2050594cuda3std6ranges3__45__cpo7advanceE)
_ZN41_INTERNAL_4858fe9a_4_k_cu_4b90009c_2050594cuda3std6ranges3__45__cpo7advanceE:
	.zero		1
	.type		_ZN41_INTERNAL_4858fe9a_4_k_cu_4b90009c_2050594cuda3std3__47nulloptE,@object
	.size		_ZN41_INTERNAL_4858fe9a_4_k_cu_4b90009c_2050594cuda3std3__47nulloptE,(_ZN41_INTERNAL_4858fe9a_4_k_cu_4b90009c_2050594cuda3std6ranges3__45__cpo8distanceE - _ZN41_INTERNAL_4858fe9a_4_k_cu_4b90009c_2050594cuda3std3__47nulloptE)
_ZN41_INTERNAL_4858fe9a_4_k_cu_4b90009c_2050594cuda3std3__47nulloptE:
	.zero		1
	.type		_ZN41_INTERNAL_4858fe9a_4_k_cu_4b90009c_2050594cuda3std6ranges3__45__cpo8distanceE,@object
	.size		_ZN41_INTERNAL_4858fe9a_4_k_cu_4b90009c_2050594cuda3std6ranges3__45__cpo8distanceE,(_ZN41_INTERNAL_4858fe9a_4_k_cu_4b90009c_2050596thrust24THRUST_300001_SM_1000_NS12placeholders2_6E - _ZN41_INTERNAL_4858fe9a_4_k_cu_4b90009c_2050594cuda3std6ranges3__45__cpo8distanceE)
_ZN41_INTERNAL_4858fe9a_4_k_cu_4b90009c_2050594cuda3std6ranges3__45__cpo8distanceE:
	.zero		1
	.type		_ZN41_INTERNAL_4858fe9a_4_k_cu_4b90009c_2050596thrust24THRUST_300001_SM_1000_NS12placeholders2_6E,@object
	.size		_ZN41_INTERNAL_4858fe9a_4_k_cu_4b90009c_2050596thrust24THRUST_300001_SM_1000_NS12placeholders2_6E,(_ZN41_INTERNAL_4858fe9a_4_k_cu_4b90009c_2050594cuda3std3__45__cpo4cendE - _ZN41_INTERNAL_4858fe9a_4_k_cu_4b90009c_2050596thrust24THRUST_300001_SM_1000_NS12placeholders2_6E)
_ZN41_INTERNAL_4858fe9a_4_k_cu_4b90009c_2050596thrust24THRUST_300001_SM_1000_NS12placeholders2_6E:
	.zero		1
	.type		_ZN41_INTERNAL_4858fe9a_4_k_cu_4b90009c_2050594cuda3std3__45__cpo4cendE,@object
	.size		_ZN41_INTERNAL_4858fe9a_4_k_cu_4b90009c_2050594cuda3std3__45__cpo4cendE,(_ZN41_INTERNAL_4858fe9a_4_k_cu_4b90009c_2050594cuda3std6ranges3__45__cpo4cendE - _ZN41_INTERNAL_4858fe9a_4_k_cu_4b90009c_2050594cuda3std3__45__cpo4cendE)
_ZN41_INTERNAL_4858fe9a_4_k_cu_4b90009c_2050594cuda3std3__45__cpo4cendE:
	.zero		1
	.type		_ZN41_INTERNAL_4858fe9a_4_k_cu_4b90009c_2050594cuda3std6ranges3__45__cpo4cendE,@object
	.size		_ZN41_INTERNAL_4858fe9a_4_k_cu_4b90009c_2050594cuda3std6ranges3__45__cpo4cendE,(_ZN41_INTERNAL_4858fe9a_4_k_cu_4b90009c_2050594cuda3std3__420unreachable_sentinelE - _ZN41_INTERNAL_4858fe9a_4_k_cu_4b90009c_2050594cuda3std6ranges3__45__cpo4cendE)
_ZN41_INTERNAL_4858fe9a_4_k_cu_4b90009c_2050594cuda3std6ranges3__45__cpo4cendE:
	.zero		1
	.type		_ZN41_INTERNAL_4858fe9a_4_k_cu_4b90009c_2050594cuda3std3__420unreachable_sentinelE,@object
	.size		_ZN41_INTERNAL_4858fe9a_4_k_cu_4b90009c_2050594cuda3std3__420unreachable_sentinelE,(_ZN41_INTERNAL_4858fe9a_4_k_cu_4b90009c_2050594cuda3std6ranges3__45__cpo5ssizeE - _ZN41_INTERNAL_4858fe9a_4_k_cu_4b90009c_2050594cuda3std3__420unreachable_sentinelE)
_ZN41_INTERNAL_4858fe9a_4_k_cu_4b90009c_2050594cuda3std3__420unreachable_sentinelE:
	.zero		1
	.type		_ZN41_INTERNAL_4858fe9a_4_k_cu_4b90009c_2050594cuda3std6ranges3__45__cpo5ssizeE,@object
	.size		_ZN41_INTERNAL_4858fe9a_4_k_cu_4b90009c_2050594cuda3std6ranges3__45__cpo5ssizeE,(_ZN41_INTERNAL_4858fe9a_4_k_cu_4b90009c_2050596thrust24THRUST_300001_SM_1000_NS12placeholders3_10E - _ZN41_INTERNAL_4858fe9a_4_k_cu_4b90009c_2050594cuda3std6ranges3__45__cpo5ssizeE)
_ZN41_INTERNAL_4858fe9a_4_k_cu_4b90009c_2050594cuda3std6ranges3__45__cpo5ssizeE:
	.zero		1
	.type		_ZN41_INTERNAL_4858fe9a_4_k_cu_4b90009c_2050596thrust24THRUST_300001_SM_1000_NS12placeholders3_10E,@object
	.size		_ZN41_INTERNAL_4858fe9a_4_k_cu_4b90009c_2050596thrust24THRUST_300001_SM_1000_NS12placeholders3_10E,(_ZN41_INTERNAL_4858fe9a_4_k_cu_4b90009c_2050594cuda3std3__45__cpo5crendE - _ZN41_INTERNAL_4858fe9a_4_k_cu_4b90009c_2050596thrust24THRUST_300001_SM_1000_NS12placeholders3_10E)
_ZN41_INTERNAL_4858fe9a_4_k_cu_4b90009c_2050596thrust24THRUST_300001_SM_1000_NS12placeholders3_10E:
	.zero		1
	.type		_ZN41_INTERNAL_4858fe9a_4_k_cu_4b90009c_2050594cuda3std3__45__cpo5crendE,@object
	.size		_ZN41_INTERNAL_4858fe9a_4_k_cu_4b90009c_2050594cuda3std3__45__cpo5crendE,(_ZN41_INTERNAL_4858fe9a_4_k_cu_4b90009c_2050594cuda3std6ranges3__45__cpo4prevE - _ZN41_INTERNAL_4858fe9a_4_k_cu_4b90009c_2050594cuda3std3__45__cpo5crendE)
_ZN41_INTERNAL_4858fe9a_4_k_cu_4b90009c_2050594cuda3std3__45__cpo5crendE:
	.zero		1
	.type		_ZN41_INTERNAL_4858fe9a_4_k_cu_4b90009c_2050594cuda3std6ranges3__45__cpo4prevE,@object
	.size		_ZN41_INTERNAL_4858fe9a_4_k_cu_4b90009c_2050594cuda3std6ranges3__45__cpo4prevE,(_ZN41_INTERNAL_4858fe9a_4_k_cu_4b90009c_2050594cuda3std6ranges3__45__cpo9iter_moveE - _ZN41_INTERNAL_4858fe9a_4_k_cu_4b90009c_2050594cuda3std6ranges3__45__cpo4prevE)
_ZN41_INTERNAL_4858fe9a_4_k_cu_4b90009c_2050594cuda3std6ranges3__45__cpo4prevE:
	.zero		1
	.type		_ZN41_INTERNAL_4858fe9a_4_k_cu_4b90009c_2050594cuda3std6ranges3__45__cpo9iter_moveE,@object
	.size		_ZN41_INTERNAL_4858fe9a_4_k_cu_4b90009c_2050594cuda3std6ranges3__45__cpo9iter_moveE,(_ZN41_INTERNAL_4858fe9a_4_k_cu_4b90009c_2050596thrust24THRUST_300001_SM_1000_NS12placeholders2_2E - _ZN41_INTERNAL_4858fe9a_4_k_cu_4b90009c_2050594cuda3std6ranges3__45__cpo9iter_moveE)
_ZN41_INTERNAL_4858fe9a_4_k_cu_4b90009c_2050594cuda3std6ranges3__45__cpo9iter_moveE:
	.zero		1
	.type		_ZN41_INTERNAL_4858fe9a_4_k_cu_4b90009c_2050596thrust24THRUST_300001_SM_1000_NS12placeholders2_2E,@object
	.size		_ZN41_INTERNAL_4858fe9a_4_k_cu_4b90009c_2050596thrust24THRUST_300001_SM_1000_NS12placeholders2_2E,(_ZN41_INTERNAL_4858fe9a_4_k_cu_4b90009c_2050596thrust24THRUST_300001_SM_1000_NS12placeholders2_4E - _ZN41_INTERNAL_4858fe9a_4_k_cu_4b90009c_2050596thrust24THRUST_300001_SM_1000_NS12placeholders2_2E)
_ZN41_INTERNAL_4858fe9a_4_k_cu_4b90009c_2050596thrust24THRUST_300001_SM_1000_NS12placeholders2_2E:
	.zero		1
	.type		_ZN41_INTERNAL_4858fe9a_4_k_cu_4b90009c_2050596thrust24THRUST_300001_SM_1000_NS12placeholders2_4E,@object
	.size		_ZN41_INTERNAL_4858fe9a_4_k_cu_4b90009c_2050596thrust24THRUST_300001_SM_1000_NS12placeholders2_4E,(_ZN41_INTERNAL_4858fe9a_4_k_cu_4b90009c_2050594cuda3std3__45__cpo3endE - _ZN41_INTERNAL_4858fe9a_4_k_cu_4b90009c_2050596thrust24THRUST_300001_SM_1000_NS12placeholders2_4E)
_ZN41_INTERNAL_4858fe9a_4_k_cu_4b90009c_2050596thrust24THRUST_300001_SM_1000_NS12placeholders2_4E:
	.zero		1
	.type		_ZN41_INTERNAL_4858fe9a_4_k_cu_4b90009c_2050594cuda3std3__45__cpo3endE,@object
	.size		_ZN41_INTERNAL_4858fe9a_4_k_cu_4b90009c_2050594cuda3std3__45__cpo3endE,(_ZN41_INTERNAL_4858fe9a_4_k_cu_4b90009c_2050594cuda3std6ranges3__45__cpo3endE - _ZN41_INTERNAL_4858fe9a_4_k_cu_4b90009c_2050594cuda3std3__45__cpo3endE)
_ZN41_INTERNAL_4858fe9a_4_k_cu_4b90009c_2050594cuda3std3__45__cpo3endE:
	.zero		1
	.type		_ZN41_INTERNAL_4858fe9a_4_k_cu_4b90009c_2050594cuda3std6ranges3__45__cpo3endE,@object
	.size		_ZN41_INTERNAL_4858fe9a_4_k_cu_4b90009c_2050594cuda3std6ranges3__45__cpo3endE,(_ZN41_INTERNAL_4858fe9a_4_k_cu_4b90009c_2050594cuda3std3__419piecewise_constructE - _ZN41_INTERNAL_4858fe9a_4_k_cu_4b90009c_2050594cuda3std6ranges3__45__cpo3endE)
_ZN41_INTERNAL_4858fe9a_4_k_cu_4b90009c_2050594cuda3std6ranges3__45__cpo3endE:
	.zero		1
	.type		_ZN41_INTERNAL_4858fe9a_4_k_cu_4b90009c_2050594cuda3std3__419piecewise_constructE,@object
	.size		_ZN41_INTERNAL_4858fe9a_4_k_cu_4b90009c_2050594cuda3std3__419piecewise_constructE,(_ZN41_INTERNAL_4858fe9a_4_k_cu_4b90009c_2050594cuda3std6ranges3__45__cpo5cdataE - _ZN41_INTERNAL_4858fe9a_4_k_cu_4b90009c_2050594cuda3std3__419piecewise_constructE)
_ZN41_INTERNAL_4858fe9a_4_k_cu_4b90009c_2050594cuda3std3__419piecewise_constructE:
	.zero		1
	.type		_ZN41_INTERNAL_4858fe9a_4_k_cu_4b90009c_2050594cuda3std6ranges3__45__cpo5cdataE,@object
	.size		_ZN41_INTERNAL_4858fe9a_4_k_cu_4b90009c_2050594cuda3std6ranges3__45__cpo5cdataE,(_ZN41_INTERNAL_4858fe9a_4_k_cu_4b90009c_2050596thrust24THRUST_300001_SM_1000_NS12placeholders2_8E - _ZN41_INTERNAL_4858fe9a_4_k_cu_4b90009c_2050594cuda3std6ranges3__45__cpo5cdataE)
_ZN41_INTERNAL_4858fe9a_4_k_cu_4b90009c_2050594cuda3std6ranges3__45__cpo5cdataE:
	.zero		1
	.type		_ZN41_INTERNAL_4858fe9a_4_k_cu_4b90009c_2050596thrust24THRUST_300001_SM_1000_NS12placeholders2_8E,@object
	.size		_ZN41_INTERNAL_4858fe9a_4_k_cu_4b90009c_2050596thrust24THRUST_300001_SM_1000_NS12placeholders2_8E,(_ZN41_INTERNAL_4858fe9a_4_k_cu_4b90009c_2050594cuda3std3__45__cpo4rendE - _ZN41_INTERNAL_4858fe9a_4_k_cu_4b90009c_2050596thrust24THRUST_300001_SM_1000_NS12placeholders2_8E)
_ZN41_INTERNAL_4858fe9a_4_k_cu_4b90009c_2050596thrust24THRUST_300001_SM_1000_NS12placeholders2_8E:
	.zero		1
	.type		_ZN41_INTERNAL_4858fe9a_4_k_cu_4b90009c_2050594cuda3std3__45__cpo4rendE,@object
	.size		_ZN41_INTERNAL_4858fe9a_4_k_cu_4b90009c_2050594cuda3std3__45__cpo4rendE,(_ZN41_INTERNAL_4858fe9a_4_k_cu_4b90009c_2050594cuda3std6ranges3__45__cpo9iter_swapE - _ZN41_INTERNAL_4858fe9a_4_k_cu_4b90009c_2050594cuda3std3__45__cpo4rendE)
_ZN41_INTERNAL_4858fe9a_4_k_cu_4b90009c_2050594cuda3std3__45__cpo4rendE:
	.zero		1
	.type		_ZN41_INTERNAL_4858fe9a_4_k_cu_4b90009c_2050594cuda3std6ranges3__45__cpo9iter_swapE,@object
	.size		_ZN41_INTERNAL_4858fe9a_4_k_cu_4b90009c_2050594cuda3std6ranges3__45__cpo9iter_swapE,(_ZN41_INTERNAL_4858fe9a_4_k_cu_4b90009c_2050594cuda3std3__48unexpectE - _ZN41_INTERNAL_4858fe9a_4_k_cu_4b90009c_2050594cuda3std6ranges3__45__cpo9iter_swapE)
_ZN41_INTERNAL_4858fe9a_4_k_cu_4b90009c_2050594cuda3std6ranges3__45__cpo9iter_swapE:
	.zero		1
	.type		_ZN41_INTERNAL_4858fe9a_4_k_cu_4b90009c_2050594cuda3std3__48unexpectE,@object
	.size		_ZN41_INTERNAL_4858fe9a_4_k_cu_4b90009c_2050594cuda3std3__48unexpectE,(_ZN41_INTERNAL_4858fe9a_4_k_cu_4b90009c_2050596thrust24THRUST_300001_SM_1000_NS6system6detail10sequential3seqE - _ZN41_INTERNAL_4858fe9a_4_k_cu_4b90009c_2050594cuda3std3__48unexpectE)
_ZN41_INTERNAL_4858fe9a_4_k_cu_4b90009c_2050594cuda3std3__48unexpectE:
	.zero		1
	.type		_ZN41_INTERNAL_4858fe9a_4_k_cu_4b90009c_2050596thrust24THRUST_300001_SM_1000_NS6system6detail10sequential3seqE,@object
	.size		_ZN41_INTERNAL_4858fe9a_4_k_cu_4b90009c_2050596thrust24THRUST_300001_SM_1000_NS6system6detail10sequential3seqE,(.L_29 - _ZN41_INTERNAL_4858fe9a_4_k_cu_4b90009c_2050596thrust24THRUST_300001_SM_1000_NS6system6detail10sequential3seqE)
_ZN41_INTERNAL_4858fe9a_4_k_cu_4b90009c_2050596thrust24THRUST_300001_SM_1000_NS6system6detail10sequential3seqE:
	.zero		1
.L_29:


//--------------------- .nv.constant0._ZN3cub18CUB_300001_SM_10006detail11EmptyKernelIvEEvv --------------------------
	.section	.nv.constant0._ZN3cub18CUB_300001_SM_10006detail11EmptyKernelIvEEvv,"a",@progbits
	.sectionflags	@""
	.align	4
.nv.constant0._ZN3cub18CUB_300001_SM_10006detail11EmptyKernelIvEEvv:
	.zero		896


//--------------------- SYMBOLS --------------------------

	.type		.nv.reservedSmem.offset0,@object
	.size		.nv.reservedSmem.offset0,0x4
